	.headerflags	@"EF_CUDA_TEXMODE_UNIFIED EF_CUDA_64BIT_ADDRESS EF_CUDA_ACCELERATORS EF_CUDA_SM90 EF_CUDA_VIRTUAL_SM(EF_CUDA_SM90)"
	.elftype	@"ET_EXEC"


//--------------------- .nv.info                  --------------------------
	.section	.nv.info,"",@"SHT_CUDA_INFO"
	.align	4


	//----- nvinfo : EIATTR_REGCOUNT
	.align		4
        /*0000*/ 	.byte	0x04, 0x2f
        /*0002*/ 	.short	(.L_1 - .L_0)
	.align		4
.L_0:
        /*0004*/ 	.word	index@(triton_poi_fused_exp_0)
        /*0008*/ 	.word	0x0000000c


	//----- nvinfo : EIATTR_MIN_STACK_SIZE
	.align		4
.L_1:
        /*000c*/ 	.byte	0x04, 0x12
        /*000e*/ 	.short	(.L_3 - .L_2)
	.align		4
.L_2:
        /*0010*/ 	.word	index@(triton_poi_fused_exp_0)
        /*0014*/ 	.word	0x00000000


	//----- nvinfo : EIATTR_FRAME_SIZE
	.align		4
.L_3:
        /*0018*/ 	.byte	0x04, 0x11
        /*001a*/ 	.short	(.L_5 - .L_4)
	.align		4
.L_4:
        /*001c*/ 	.word	index@(triton_poi_fused_exp_0)
        /*0020*/ 	.word	0x00000000


	//----- nvinfo : EIATTR_MIN_STACK_SIZE
	.align		4
.L_5:
        /*0024*/ 	.byte	0x04, 0x12
        /*0026*/ 	.short	(.L_7 - .L_6)
	.align		4
.L_6:
        /*0028*/ 	.word	index@(triton_poi_fused_exp_0)
        /*002c*/ 	.word	0x00000000
.L_7:


//--------------------- .nv.info.triton_poi_fused_exp_0 --------------------------
	.section	.nv.info.triton_poi_fused_exp_0,"",@"SHT_CUDA_INFO"
	.sectionflags	@""
	.align	4


	//----- nvinfo : EIATTR_CUDA_API_VERSION
	.align		4
        /*0000*/ 	.byte	0x04, 0x37
        /*0002*/ 	.short	(.L_9 - .L_8)
.L_8:
        /*0004*/ 	.word	0x0000007c


	//----- nvinfo : EIATTR_KPARAM_INFO
	.align		4
.L_9:
        /*0008*/ 	.byte	0x04, 0x17
        /*000a*/ 	.short	(.L_11 - .L_10)
.L_10:
        /*000c*/ 	.word	0x00000000
        /*0010*/ 	.short	0x0002
        /*0012*/ 	.short	0x0010
        /*0014*/ 	.byte	0x00, 0xf0, 0x11, 0x00


	//----- nvinfo : EIATTR_KPARAM_INFO
	.align		4
.L_11:
        /*0018*/ 	.byte	0x04, 0x17
        /*001a*/ 	.short	(.L_13 - .L_12)
.L_12:
        /*001c*/ 	.word	0x00000000
        /*0020*/ 	.short	0x0001
        /*0022*/ 	.short	0x0008
        /*0024*/ 	.byte	0x00, 0xf4, 0x21, 0x00


	//----- nvinfo : EIATTR_KPARAM_INFO
	.align		4
.L_13:
        /*0028*/ 	.byte	0x04, 0x17
        /*002a*/ 	.short	(.L_15 - .L_14)
.L_14:
        /*002c*/ 	.word	0x00000000
        /*0030*/ 	.short	0x0000
        /*0032*/ 	.short	0x0000
        /*0034*/ 	.byte	0x00, 0xf4, 0x21, 0x00


	//----- nvinfo : EIATTR_SPARSE_MMA_MASK
	.align		4
.L_15:
        /*0038*/ 	.byte	0x03, 0x50
        /*003a*/ 	.short	0x0000


	//----- nvinfo : EIATTR_MAXREG_COUNT
	.align		4
        /*003c*/ 	.byte	0x03, 0x1b
        /*003e*/ 	.short	0x00ff


	//----- nvinfo : EIATTR_EXIT_INSTR_OFFSETS
	.align		4
        /*0040*/ 	.byte	0x04, 0x1c
        /*0042*/ 	.short	(.L_17 - .L_16)


	//   ....[0]....
.L_16:
        /*0044*/ 	.word	0x00000140


	//   ....[1]....
        /*0048*/ 	.word	0x00000160


	//----- nvinfo : EIATTR_REQNTID
	.align		4
.L_17:
        /*004c*/ 	.byte	0x04, 0x10
        /*004e*/ 	.short	(.L_19 - .L_18)
.L_18:
        /*0050*/ 	.word	0x00000020
        /*0054*/ 	.word	0x00000001
        /*0058*/ 	.word	0x00000001


	//----- nvinfo : EIATTR_CBANK_PARAM_SIZE
	.align		4
.L_19:
        /*005c*/ 	.byte	0x03, 0x19
        /*005e*/ 	.short	0x0014


	//----- nvinfo : EIATTR_PARAM_CBANK
	.align		4
        /*0060*/ 	.byte	0x04, 0x0a
        /*0062*/ 	.short	(.L_21 - .L_20)
	.align		4
.L_20:
        /*0064*/ 	.word	index@(.nv.constant0.triton_poi_fused_exp_0)
        /*0068*/ 	.short	0x0210
        /*006a*/ 	.short	0x0014


	//----- nvinfo : EIATTR_SW_WAR
	.align		4
.L_21:
        /*006c*/ 	.byte	0x04, 0x36
        /*006e*/ 	.short	(.L_23 - .L_22)
.L_22:
        /*0070*/ 	.word	0x00000008
.L_23:


//--------------------- .nv.callgraph             --------------------------
	.section	.nv.callgraph,"",@"SHT_CUDA_CALLGRAPH"
	.align	4
	.sectionentsize	8
	.align		4
        /*0000*/ 	.word	0x00000000
	.align		4
        /*0004*/ 	.word	0xffffffff
	.align		4
        /*0008*/ 	.word	0x00000000
	.align		4
        /*000c*/ 	.word	0xfffffffe
	.align		4
        /*0010*/ 	.word	0x00000000
	.align		4
        /*0014*/ 	.word	0xfffffffd
	.align		4
        /*0018*/ 	.word	0x00000000
	.align		4
        /*001c*/ 	.word	0xfffffffc


//--------------------- .text.triton_poi_fused_exp_0 --------------------------
	.section	.text.triton_poi_fused_exp_0,"ax",@progbits
	.align	128
        .global         triton_poi_fused_exp_0
        .type           triton_poi_fused_exp_0,@function
        .size           triton_poi_fused_exp_0,(.L_x_1 - triton_poi_fused_exp_0)
        .other          triton_poi_fused_exp_0,@"STO_CUDA_ENTRY STV_DEFAULT"
triton_poi_fused_exp_0:
.text.triton_poi_fused_exp_0:
[----:B------:R-:W0:Y:S02]  /*0000*/  LDC R1, c[0x0][0x28] ;  /* 0x00000a00ff017b82 */ /* 0x000e240000000800 */
[----:B------:R-:W1:Y:S01]  /*0010*/  S2R R6, SR_TID.X ;  /* 0x0000000000067919 */ /* 0x000e620000002100 */
[----:B------:R-:W2:Y:S01]  /*0020*/  LDC.64 R2, c[0x0][0x210] ;  /* 0x00008400ff027b82 */ /* 0x000ea20000000a00 */
[----:B------:R-:W-:Y:S01]  /*0030*/  ULDC.64 UR4, c[0x0][0x208] ;  /* 0x0000820000047ab9 */ /* 0x000fe20000000a00 */
[----:B------:R-:W3:Y:S06]  /*0040*/  S2R R7, SR_CTAID.X ;  /* 0x0000000000077919 */ /* 0x000eec0000002500 */
[----:B------:R-:W4:Y:S01]  /*0050*/  LDC.64 R4, c[0x0][0x218] ;  /* 0x00008600ff047b82 */ /* 0x000f220000000a00 */
[----:B-1----:R-:W-:-:S04]  /*0060*/  LOP3.LUT R0, R6, 0x3, RZ, 0xc0, !PT ;  /* 0x0000000306007812 */ /* 0x002fc800078ec0ff */
[----:B---3--:R-:W-:Y:S01]  /*0070*/  LEA R7, R7, R0, 0x2 ;  /* 0x0000000007077211 */ /* 0x008fe200078e10ff */
[----:B------:R-:W-:-:S03]  /*0080*/  HFMA2.MMA R0, -RZ, RZ, 0, 0 ;  /* 0x00000000ff007435 */ /* 0x000fc600000001ff */
[C---:B------:R-:W-:Y:S01]  /*0090*/  ISETP.GE.AND P0, PT, R7.reuse, 0x4, PT ;  /* 0x000000040700780c */ /* 0x040fe20003f06270 */
[----:B--2---:R-:W-:-:S12]  /*00a0*/  IMAD.WIDE R2, R7, 0x4, R2 ;  /* 0x0000000407027825 */ /* 0x004fd800078e0202 */
[----:B------:R-:W2:Y:S01]  /*00b0*/  @!P0 LDG.E R0, desc[UR4][R2.64] ;  /* 0x0000000402008981 */ /* 0x000ea2000c1e1900 */
[----:B------:R-:W-:Y:S01]  /*00c0*/  LOP3.LUT P0, RZ, R6, 0x1c, RZ, 0xc0, !PT ;  /* 0x0000001c06ff7812 */ /* 0x000fe2000780c0ff */
[----:B----4-:R-:W-:-:S03]  /*00d0*/  IMAD.WIDE R4, R7, 0x4, R4 ;  /* 0x0000000407047825 */ /* 0x010fc600078e0204 */
[----:B------:R-:W-:Y:S01]  /*00e0*/  ISETP.LT.AND P0, PT, R7, 0x4, !P0 ;  /* 0x000000040700780c */ /* 0x000fe20004701270 */
[----:B--2---:R-:W-:-:S05]  /*00f0*/  FMUL R0, R0, 1.4426950216293334961 ;  /* 0x3fb8aa3b00007820 */ /* 0x004fca0000400000 */
[----:B------:R-:W-:-:S13]  /*0100*/  FSETP.GEU.AND P1, PT, R0, -126, PT ;  /* 0xc2fc00000000780b */ /* 0x000fda0003f2e000 */
[----:B------:R-:W-:-:S04]  /*0110*/  @!P1 FMUL R0, R0, 0.5 ;  /* 0x3f00000000009820 */ /* 0x000fc80000400000 */
[----:B------:R-:W1:Y:S02]  /*0120*/  MUFU.EX2 R9, R0 ;  /* 0x0000000000097308 */ /* 0x000e640000000800 */
[----:B-1----:R-:W-:Y:S01]  /*0130*/  @!P1 FMUL R9, R9, R9 ;  /* 0x0000000909099220 */ /* 0x002fe20000400000 */
[----:B------:R-:W-:Y:S06]  /*0140*/  @!P0 EXIT ;  /* 0x000000000000894d */ /* 0x000fec0003800000 */
[----:B------:R-:W-:Y:S01]  /*0150*/  STG.E desc[UR4][R4.64], R9 ;  /* 0x0000000904007986 */ /* 0x000fe2000c101904 */
[----:B------:R-:W-:Y:S05]  /*0160*/  EXIT ;  /* 0x000000000000794d */ /* 0x000fea0003800000 */
.L_x_0:
[----:B------:R-:W-:-:S00]  /*0170*/  BRA `(.L_x_0) ;  /* 0xfffffffc00fc7947 */ /* 0x000fc0000383ffff */
[----:B------:R-:W-:-:S00]  /*0180*/  NOP ;  /* 0x0000000000007918 */ /* 0x000fc00000000000 */
[----:B------:R-:W-:-:S00]  /*0190*/  NOP ;  /* 0x0000000000007918 */ /* 0x000fc00000000000 */
[----:B------:R-:W-:-:S00]  /*01a0*/  NOP ;  /* 0x0000000000007918 */ /* 0x000fc00000000000 */
[----:B------:R-:W-:-:S00]  /*01b0*/  NOP ;  /* 0x0000000000007918 */ /* 0x000fc00000000000 */
[----:B------:R-:W-:-:S00]  /*01c0*/  NOP ;  /* 0x0000000000007918 */ /* 0x000fc00000000000 */
[----:B------:R-:W-:-:S00]  /*01d0*/  NOP ;  /* 0x0000000000007918 */ /* 0x000fc00000000000 */
[----:B------:R-:W-:-:S00]  /*01e0*/  NOP ;  /* 0x0000000000007918 */ /* 0x000fc00000000000 */
[----:B------:R-:W-:-:S00]  /*01f0*/  NOP ;  /* 0x0000000000007918 */ /* 0x000fc00000000000 */
.L_x_1:


//--------------------- .nv.constant0.triton_poi_fused_exp_0 --------------------------
	.section	.nv.constant0.triton_poi_fused_exp_0,"a",@progbits
	.sectionflags	@""
	.align	4
.nv.constant0.triton_poi_fused_exp_0:
	.zero		548
